	.headerflags	@"EF_CUDA_TEXMODE_UNIFIED EF_CUDA_64BIT_ADDRESS EF_CUDA_SM86 EF_CUDA_VIRTUAL_SM(EF_CUDA_SM86)"
	.elftype	@"ET_EXEC"


//--------------------- .nv.info                  --------------------------
	.section	.nv.info,"",@"SHT_CUDA_INFO"
	.align	4


	//----- nvinfo : EIATTR_REGCOUNT
	.align		4
        /*0000*/ 	.byte	0x04, 0x2f
        /*0002*/ 	.short	(.L_2 - .L_1)
	.align		4
.L_1:
        /*0004*/ 	.word	index@(triton__0d1d2de)
        /*0008*/ 	.word	0x00000015


	//----- nvinfo : EIATTR_MAX_STACK_SIZE
	.align		4
.L_2:
        /*000c*/ 	.byte	0x04, 0x23
        /*000e*/ 	.short	(.L_4 - .L_3)
	.align		4
.L_3:
        /*0010*/ 	.word	index@(triton__0d1d2de)
        /*0014*/ 	.word	0x00000000


	//----- nvinfo : EIATTR_MIN_STACK_SIZE
	.align		4
.L_4:
        /*0018*/ 	.byte	0x04, 0x12
        /*001a*/ 	.short	(.L_6 - .L_5)
	.align		4
.L_5:
        /*001c*/ 	.word	index@(triton__0d1d2de)
        /*0020*/ 	.word	0x00000000


	//----- nvinfo : EIATTR_FRAME_SIZE
	.align		4
.L_6:
        /*0024*/ 	.byte	0x04, 0x11
        /*0026*/ 	.short	(.L_8 - .L_7)
	.align		4
.L_7:
        /*0028*/ 	.word	index@(triton__0d1d2de)
        /*002c*/ 	.word	0x00000000
.L_8:


//--------------------- .nv.info.triton__0d1d2de  --------------------------
	.section	.nv.info.triton__0d1d2de,"",@"SHT_CUDA_INFO"
	.align	4


	//----- nvinfo : EIATTR_CUDA_API_VERSION
	.align		4
        /*0000*/ 	.byte	0x04, 0x37
        /*0002*/ 	.short	(.L_10 - .L_9)
.L_9:
        /*0004*/ 	.word	0x0000007b


	//----- nvinfo : EIATTR_SW2861232_WAR
	.align		4
.L_10:
        /*0008*/ 	.byte	0x01, 0x35
	.zero		2


	//----- nvinfo : EIATTR_PARAM_CBANK
	.align		4
        /*000c*/ 	.byte	0x04, 0x0a
        /*000e*/ 	.short	(.L_12 - .L_11)
	.align		4
.L_11:
        /*0010*/ 	.word	index@(.nv.constant0.triton__0d1d2de)
        /*0014*/ 	.short	0x0160
        /*0016*/ 	.short	0x0014


	//----- nvinfo : EIATTR_CBANK_PARAM_SIZE
	.align		4
.L_12:
        /*0018*/ 	.byte	0x03, 0x19
        /*001a*/ 	.short	0x0014


	//----- nvinfo : EIATTR_KPARAM_INFO
	.align		4
        /*001c*/ 	.byte	0x04, 0x17
        /*001e*/ 	.short	(.L_14 - .L_13)
.L_13:
        /*0020*/ 	.word	0x00000000
        /*0024*/ 	.short	0x0002
        /*0026*/ 	.short	0x0010
        /*0028*/ 	.byte	0x00, 0xf0, 0x11, 0x00


	//----- nvinfo : EIATTR_KPARAM_INFO
	.align		4
.L_14:
        /*002c*/ 	.byte	0x04, 0x17
        /*002e*/ 	.short	(.L_16 - .L_15)
.L_15:
        /*0030*/ 	.word	0x00000000
        /*0034*/ 	.short	0x0001
        /*0036*/ 	.short	0x0008
        /*0038*/ 	.byte	0x00, 0xf0, 0x21, 0x00


	//----- nvinfo : EIATTR_KPARAM_INFO
	.align		4
.L_16:
        /*003c*/ 	.byte	0x04, 0x17
        /*003e*/ 	.short	(.L_18 - .L_17)
.L_17:
        /*0040*/ 	.word	0x00000000
        /*0044*/ 	.short	0x0000
        /*0046*/ 	.short	0x0000
        /*0048*/ 	.byte	0x00, 0xf0, 0x21, 0x00


	//----- nvinfo : EIATTR_MAXREG_COUNT
	.align		4
.L_18:
        /*004c*/ 	.byte	0x03, 0x1b
        /*004e*/ 	.short	0x00ff


	//----- nvinfo : EIATTR_EXIT_INSTR_OFFSETS
	.align		4
        /*0050*/ 	.byte	0x04, 0x1c
        /*0052*/ 	.short	(.L_20 - .L_19)


	//   ....[0]....
.L_19:
        /*0054*/ 	.word	0x00000930


	//----- nvinfo : EIATTR_MAX_THREADS
	.align		4
.L_20:
        /*0058*/ 	.byte	0x04, 0x05
        /*005a*/ 	.short	(.L_22 - .L_21)
.L_21:
        /*005c*/ 	.word	0x00000080
        /*0060*/ 	.word	0x00000001
        /*0064*/ 	.word	0x00000001


	//----- nvinfo : EIATTR_CRS_STACK_SIZE
	.align		4
.L_22:
        /*0068*/ 	.byte	0x04, 0x1e
        /*006a*/ 	.short	(.L_24 - .L_23)
.L_23:
        /*006c*/ 	.word	0x00000000
.L_24:


//--------------------- .nv.rel.action            --------------------------
	.section	.nv.rel.action,"",@"SHT_CUDA_RELOCINFO"
	.align	8
	.sectionentsize	8
        /*0000*/ 	.byte	0x73, 0x00, 0x00, 0x00, 0x00, 0x00, 0x00, 0x00, 0x00, 0x00, 0x00, 0x11, 0x25, 0x00, 0x05, 0x36


//--------------------- .nv.constant0.triton__0d1d2de --------------------------
	.section	.nv.constant0.triton__0d1d2de,"a",@progbits
	.align	4
.nv.constant0.triton__0d1d2de:
	.zero		372


//--------------------- .text.triton__0d1d2de     --------------------------
	.section	.text.triton__0d1d2de,"ax",@progbits
	.sectioninfo	@"SHI_REGISTERS=21"
	.align	128
        .global         triton__0d1d2de
        .type           triton__0d1d2de,@function
        .size           triton__0d1d2de,(.L_x_13 - triton__0d1d2de)
        .other          triton__0d1d2de,@"STO_CUDA_ENTRY STV_DEFAULT"
triton__0d1d2de:
.text.triton__0d1d2de:
[----:B------:R-:W-:-:S02]  /*0000*/  MOV R1, c[0x0][0x28] ;  /* 0x00000a0000017a02 */ /* 0x000fc40000000f00 */
[----:B------:R-:W0:Y:S01]  /*0010*/  S2R R0, SR_TID.X ;  /* 0x0000000000007919 */ /* 0x000e220000002100 */
[----:B------:R-:W-:Y:S01]  /*0020*/  MOV R5, 0x2 ;  /* 0x0000000200057802 */ /* 0x000fe20000000f00 */
[----:B------:R-:W-:Y:S02]  /*0030*/  ULDC.64 UR4, c[0x0][0x118] ;  /* 0x0000460000047ab9 */ /* 0x000fe40000000a00 */
[----:B------:R-:W1:Y:S01]  /*0040*/  S2R R3, SR_CTAID.X ;  /* 0x0000000000037919 */ /* 0x000e620000002500 */
[----:B0-----:R-:W-:-:S04]  /*0050*/  SHF.L.U32 R0, R0, 0x2, RZ ;  /* 0x0000000200007819 */ /* 0x001fc800000006ff */
[----:B------:R-:W-:-:S04]  /*0060*/  LOP3.LUT R0, R0, 0x1fc, RZ, 0xc0, !PT ;  /* 0x000001fc00007812 */ /* 0x000fc800078ec0ff */
[----:B-1----:R-:W-:-:S05]  /*0070*/  LEA R0, R3, R0, 0x9 ;  /* 0x0000000003007211 */ /* 0x002fca00078e48ff */
[----:B------:R-:W-:-:S05]  /*0080*/  IMAD.WIDE R2, R0, R5, c[0x0][0x160] ;  /* 0x0000580000027625 */ /* 0x000fca00078e0205 */
[----:B------:R-:W2:Y:S01]  /*0090*/  LDG.E.64 R8, [R2.64] ;  /* 0x0000000402087981 */ /* 0x000ea2000c1e1b00 */
[----:B------:R-:W-:-:S06]  /*00a0*/  IMAD.WIDE R4, R0, R5, c[0x0][0x168] ;  /* 0x00005a0000047625 */ /* 0x000fcc00078e0205 */
[----:B------:R-:W5:Y:S01]  /*00b0*/  LDG.E.64 R4, [R4.64] ;  /* 0x0000000404047981 */ /* 0x000f62000c1e1b00 */
[----:B------:R-:W-:Y:S01]  /*00c0*/  BSSY B0, `(.L_x_0) ;  /* 0x0000028000007945 */ /* 0x000fe20003800000 */
[C---:B--2---:R-:W-:Y:S02]  /*00d0*/  SHF.L.U32 R6, R8.reuse, 0x10, RZ ;  /* 0x0000001008067819 */ /* 0x044fe400000006ff */
[----:B------:R-:W-:-:S03]  /*00e0*/  PRMT R8, R8, 0x7632, R8 ;  /* 0x0000763208087816 */ /* 0x000fc60000000008 */
[----:B------:R-:W-:Y:S01]  /*00f0*/  FMUL R7, R6, R6 ;  /* 0x0000000606077220 */ /* 0x000fe20000400000 */
[----:B------:R-:W-:-:S03]  /*0100*/  SHF.L.U32 R8, R8, 0x10, RZ ;  /* 0x0000001008087819 */ /* 0x000fc600000006ff */
[----:B------:R-:W-:Y:S02]  /*0110*/  FMUL R7, R6, R7 ;  /* 0x0000000706077220 */ /* 0x000fe40000400000 */
[C---:B------:R-:W-:Y:S02]  /*0120*/  FMUL R11, R8.reuse, R8 ;  /* 0x00000008080b7220 */ /* 0x040fe40000400000 */
[----:B------:R-:W-:Y:S01]  /*0130*/  FFMA R0, R7, 0.044714998453855514526, R6 ;  /* 0x3d37271307007823 */ /* 0x000fe20000000006 */
[C---:B------:R-:W-:Y:S01]  /*0140*/  SHF.L.U32 R7, R9.reuse, 0x10, RZ ;  /* 0x0000001009077819 */ /* 0x040fe200000006ff */
[----:B------:R-:W-:Y:S01]  /*0150*/  FMUL R11, R8, R11 ;  /* 0x0000000b080b7220 */ /* 0x000fe20000400000 */
[----:B------:R-:W-:Y:S01]  /*0160*/  PRMT R9, R9, 0x7632, R9 ;  /* 0x0000763209097816 */ /* 0x000fe20000000009 */
[----:B------:R-:W-:Y:S02]  /*0170*/  FMUL R14, R0, 0.79788458347320556641 ;  /* 0x3f4c422a000e7820 */ /* 0x000fe40000400000 */
[----:B------:R-:W-:Y:S01]  /*0180*/  FMUL R0, R7, R7 ;  /* 0x0000000707007220 */ /* 0x000fe20000400000 */
[----:B------:R-:W-:Y:S01]  /*0190*/  SHF.L.U32 R9, R9, 0x10, RZ ;  /* 0x0000001009097819 */ /* 0x000fe200000006ff */
[----:B------:R-:W-:Y:S01]  /*01a0*/  FADD.FTZ R16, |R14|, -RZ ;  /* 0x800000ff0e107221 */ /* 0x000fe20000010200 */
[----:B------:R-:W-:Y:S01]  /*01b0*/  FFMA R11, R11, 0.044714998453855514526, R8 ;  /* 0x3d3727130b0b7823 */ /* 0x000fe20000000008 */
[----:B------:R-:W-:-:S02]  /*01c0*/  FMUL R10, R7, R0 ;  /* 0x00000000070a7220 */ /* 0x000fc40000400000 */
[----:B------:R-:W-:Y:S01]  /*01d0*/  FMUL R0, R9, R9 ;  /* 0x0000000909007220 */ /* 0x000fe20000400000 */
[----:B------:R-:W-:Y:S01]  /*01e0*/  FSETP.GE.AND P0, PT, R16, 0.60000002384185791016, PT ;  /* 0x3f19999a1000780b */ /* 0x000fe20003f06000 */
[----:B------:R-:W-:Y:S01]  /*01f0*/  FFMA R13, R10, 0.044714998453855514526, R7 ;  /* 0x3d3727130a0d7823 */ /* 0x000fe20000000007 */
[----:B------:R-:W-:Y:S01]  /*0200*/  FMUL R11, R11, 0.79788458347320556641 ;  /* 0x3f4c422a0b0b7820 */ /* 0x000fe20000400000 */
[----:B------:R-:W-:-:S10]  /*0210*/  FMUL R12, R9, R0 ;  /* 0x00000000090c7220 */ /* 0x000fd40000400000 */
[----:B------:R-:W-:Y:S05]  /*0220*/  @!P0 BRA `(.L_x_1) ;  /* 0x000000a000008947 */ /* 0x000fea0003800000 */
[C---:B------:R-:W-:Y:S01]  /*0230*/  FMUL R0, R16.reuse, 2.8853900432586669922 ;  /* 0x4038aa3b10007820 */ /* 0x040fe20000400000 */
[----:B------:R-:W-:Y:S02]  /*0240*/  MOV R10, 0x3f800000 ;  /* 0x3f800000000a7802 */ /* 0x000fe40000000f00 */
[----:B------:R-:W-:-:S03]  /*0250*/  FSETP.GE.AND P0, PT, R16, 9.010913848876953125, PT ;  /* 0x41102cb41000780b */ /* 0x000fc60003f06000 */
[----:B------:R-:W0:Y:S02]  /*0260*/  MUFU.EX2 R0, R0 ;  /* 0x0000000000007308 */ /* 0x000e240000000800 */
[----:B0-----:R-:W-:-:S06]  /*0270*/  FADD R15, R0, 1 ;  /* 0x3f800000000f7421 */ /* 0x001fcc0000000000 */
[----:B------:R-:W0:Y:S02]  /*0280*/  MUFU.RCP R15, R15 ;  /* 0x0000000f000f7308 */ /* 0x000e240000001000 */
[----:B0-----:R-:W-:-:S05]  /*0290*/  FFMA.FTZ R10, R15, -2, R10 ;  /* 0xc00000000f0a7823 */ /* 0x001fca000001000a */
[----:B------:R-:W-:-:S04]  /*02a0*/  FSEL R17, R10, 1, !P0 ;  /* 0x3f8000000a117808 */ /* 0x000fc80004000000 */
[----:B------:R-:W-:Y:S01]  /*02b0*/  LOP3.LUT R10, R17, 0x80000000, R14, 0xf8, !PT ;  /* 0x80000000110a7812 */ /* 0x000fe200078ef80e */
[----:B------:R-:W-:Y:S05]  /*02c0*/  BRA `(.L_x_2) ;  /* 0x0000007000007947 */ /* 0x000fea0003800000 */
.L_x_1:
[----:B------:R-:W-:Y:S01]  /*02d0*/  MOV R0, 0x3c80f082 ;  /* 0x3c80f08200007802 */ /* 0x000fe20000000f00 */
[----:B------:R-:W-:-:S04]  /*02e0*/  FMUL R15, R14, R14 ;  /* 0x0000000e0e0f7220 */ /* 0x000fc80000400000 */
[----:B------:R-:W-:-:S04]  /*02f0*/  FFMA.FTZ R0, R15, R0, -0.052303962409496307373 ;  /* 0xbd563cae0f007423 */ /* 0x000fc80000010000 */
[----:B------:R-:W-:-:S04]  /*0300*/  FFMA.FTZ R0, R15, R0, 0.1331529766321182251 ;  /* 0x3e0859410f007423 */ /* 0x000fc80000010000 */
[----:B------:R-:W-:-:S04]  /*0310*/  FFMA.FTZ R0, R15, R0, -0.33332768082618713379 ;  /* 0xbeaaa9ed0f007423 */ /* 0x000fc80000010000 */
[----:B------:R-:W-:-:S04]  /*0320*/  FFMA.FTZ R15, R15, R0, RZ ;  /* 0x000000000f0f7223 */ /* 0x000fc800000100ff */
[----:B------:R-:W-:-:S02]  /*0330*/  FFMA.FTZ R10, R14, R15, R14 ;  /* 0x0000000f0e0a7223 */ /* 0x000fc4000001000e */
.L_x_2:
[----:B------:R-:W-:Y:S05]  /*0340*/  BSYNC B0 ;  /* 0x0000000000007941 */ /* 0x000fea0003800000 */
.L_x_0:
[----:B------:R-:W-:Y:S01]  /*0350*/  FADD.FTZ R16, |R11|, -RZ ;  /* 0x800000ff0b107221 */ /* 0x000fe20000010200 */
[----:B------:R-:W-:Y:S01]  /*0360*/  BSSY B0, `(.L_x_3) ;  /* 0x0000016000007945 */ /* 0x000fe20003800000 */
[----:B------:R-:W-:Y:S01]  /*0370*/  FFMA R12, R12, 0.044714998453855514526, R9 ;  /* 0x3d3727130c0c7823 */ /* 0x000fe20000000009 */
[----:B------:R-:W-:Y:S02]  /*0380*/  FMUL R13, R13, 0.79788458347320556641 ;  /* 0x3f4c422a0d0d7820 */ /* 0x000fe40000400000 */
[----:B------:R-:W-:-:S13]  /*0390*/  FSETP.GE.AND P0, PT, R16, 0.60000002384185791016, PT ;  /* 0x3f19999a1000780b */ /* 0x000fda0003f06000 */
        /* <DEDUP_REMOVED lines=11> */
.L_x_4:
[----:B------:R-:W-:Y:S01]  /*0450*/  MOV R0, 0x3c80f082 ;  /* 0x3c80f08200007802 */ /* 0x000fe20000000f00 */
[----:B------:R-:W-:-:S04]  /*0460*/  FMUL R15, R11, R11 ;  /* 0x0000000b0b0f7220 */ /* 0x000fc80000400000 */
[----:B------:R-:W-:-:S04]  /*0470*/  FFMA.FTZ R0, R15, R0, -0.052303962409496307373 ;  /* 0xbd563cae0f007423 */ /* 0x000fc80000010000 */
[----:B------:R-:W-:-:S04]  /*0480*/  FFMA.FTZ R0, R15, R0, 0.1331529766321182251 ;  /* 0x3e0859410f007423 */ /* 0x000fc80000010000 */
[----:B------:R-:W-:-:S04]  /*0490*/  FFMA.FTZ R0, R15, R0, -0.33332768082618713379 ;  /* 0xbeaaa9ed0f007423 */ /* 0x000fc80000010000 */
[----:B------:R-:W-:-:S04]  /*04a0*/  FFMA.FTZ R0, R15, R0, RZ ;  /* 0x000000000f007223 */ /* 0x000fc800000100ff */
[----:B------:R-:W-:-:S02]  /*04b0*/  FFMA.FTZ R11, R11, R0, R11 ;  /* 0x000000000b0b7223 */ /* 0x000fc4000001000b */
.L_x_5:
[----:B------:R-:W-:Y:S05]  /*04c0*/  BSYNC B0 ;  /* 0x0000000000007941 */ /* 0x000fea0003800000 */
.L_x_3:
[----:B------:R-:W-:Y:S01]  /*04d0*/  FADD.FTZ R16, |R13|, -RZ ;  /* 0x800000ff0d107221 */ /* 0x000fe20000010200 */
[----:B------:R-:W-:Y:S01]  /*04e0*/  BSSY B0, `(.L_x_6) ;  /* 0x0000015000007945 */ /* 0x000fe20003800000 */
[----:B------:R-:W-:-:S03]  /*04f0*/  FMUL R12, R12, 0.79788458347320556641 ;  /* 0x3f4c422a0c0c7820 */ /* 0x000fc60000400000 */
        /* <DEDUP_REMOVED lines=12> */
.L_x_7:
[----:B------:R-:W-:Y:S01]  /*05c0*/  MOV R0, 0x3c80f082 ;  /* 0x3c80f08200007802 */ /* 0x000fe20000000f00 */
[----:B------:R-:W-:-:S04]  /*05d0*/  FMUL R15, R13, R13 ;  /* 0x0000000d0d0f7220 */ /* 0x000fc80000400000 */
[----:B------:R-:W-:-:S04]  /*05e0*/  FFMA.FTZ R0, R15, R0, -0.052303962409496307373 ;  /* 0xbd563cae0f007423 */ /* 0x000fc80000010000 */
[----:B------:R-:W-:-:S04]  /*05f0*/  FFMA.FTZ R0, R15, R0, 0.1331529766321182251 ;  /* 0x3e0859410f007423 */ /* 0x000fc80000010000 */
[----:B------:R-:W-:-:S04]  /*0600*/  FFMA.FTZ R0, R15, R0, -0.33332768082618713379 ;  /* 0xbeaaa9ed0f007423 */ /* 0x000fc80000010000 */
[----:B------:R-:W-:-:S04]  /*0610*/  FFMA.FTZ R0, R15, R0, RZ ;  /* 0x000000000f007223 */ /* 0x000fc800000100ff */
[----:B------:R-:W-:-:S02]  /*0620*/  FFMA.FTZ R15, R13, R0, R13 ;  /* 0x000000000d0f7223 */ /* 0x000fc4000001000d */
.L_x_8:
[----:B------:R-:W-:Y:S05]  /*0630*/  BSYNC B0 ;  /* 0x0000000000007941 */ /* 0x000fea0003800000 */
.L_x_6:
[----:B------:R-:W-:Y:S01]  /*0640*/  FADD.FTZ R18, |R12|, -RZ ;  /* 0x800000ff0c127221 */ /* 0x000fe20000010200 */
[----:B-----5:R-:W-:Y:S01]  /*0650*/  PRMT R14, R4, 0x7632, R14 ;  /* 0x00007632040e7816 */ /* 0x020fe2000000000e */
[----:B------:R-:W-:Y:S01]  /*0660*/  BSSY B0, `(.L_x_9) ;  /* 0x0000019000007945 */ /* 0x000fe20003800000 */
[C---:B------:R-:W-:Y:S02]  /*0670*/  PRMT R13, R5.reuse, 0x7632, R13 ;  /* 0x00007632050d7816 */ /* 0x040fe4000000000d */
[----:B------:R-:W-:Y:S02]  /*0680*/  FSETP.GE.AND P0, PT, R18, 0.60000002384185791016, PT ;  /* 0x3f19999a1200780b */ /* 0x000fe40003f06000 */
[----:B------:R-:W-:Y:S02]  /*0690*/  SHF.L.U32 R4, R4, 0x10, RZ ;  /* 0x0000001004047819 */ /* 0x000fe400000006ff */
[----:B------:R-:W-:Y:S02]  /*06a0*/  SHF.L.U32 R5, R5, 0x10, RZ ;  /* 0x0000001005057819 */ /* 0x000fe400000006ff */
[----:B------:R-:W-:-:S02]  /*06b0*/  SHF.L.U32 R14, R14, 0x10, RZ ;  /* 0x000000100e0e7819 */ /* 0x000fc400000006ff */
[----:B------:R-:W-:-:S05]  /*06c0*/  SHF.L.U32 R13, R13, 0x10, RZ ;  /* 0x000000100d0d7819 */ /* 0x000fca00000006ff */
        /* <DEDUP_REMOVED lines=11> */
.L_x_10:
[----:B------:R-:W-:Y:S01]  /*0780*/  MOV R0, 0x3c80f082 ;  /* 0x3c80f08200007802 */ /* 0x000fe20000000f00 */
[----:B------:R-:W-:-:S04]  /*0790*/  FMUL R17, R12, R12 ;  /* 0x0000000c0c117220 */ /* 0x000fc80000400000 */
[----:B------:R-:W-:-:S04]  /*07a0*/  FFMA.FTZ R0, R17, R0, -0.052303962409496307373 ;  /* 0xbd563cae11007423 */ /* 0x000fc80000010000 */
[----:B------:R-:W-:-:S04]  /*07b0*/  FFMA.FTZ R0, R17, R0, 0.1331529766321182251 ;  /* 0x3e08594111007423 */ /* 0x000fc80000010000 */
[----:B------:R-:W-:-:S04]  /*07c0*/  FFMA.FTZ R0, R17, R0, -0.33332768082618713379 ;  /* 0xbeaaa9ed11007423 */ /* 0x000fc80000010000 */
[----:B------:R-:W-:-:S04]  /*07d0*/  FFMA.FTZ R17, R17, R0, RZ ;  /* 0x0000000011117223 */ /* 0x000fc800000100ff */
[----:B------:R-:W-:-:S02]  /*07e0*/  FFMA.FTZ R12, R12, R17, R12 ;  /* 0x000000110c0c7223 */ /* 0x000fc4000001000c */
.L_x_11:
[----:B------:R-:W-:Y:S05]  /*07f0*/  BSYNC B0 ;  /* 0x0000000000007941 */ /* 0x000fea0003800000 */
.L_x_9:
[----:B------:R-:W-:Y:S01]  /*0800*/  FMUL R9, R9, 0.5 ;  /* 0x3f00000009097820 */ /* 0x000fe20000400000 */
[----:B------:R-:W-:Y:S01]  /*0810*/  FMUL R7, R7, 0.5 ;  /* 0x3f00000007077820 */ /* 0x000fe20000400000 */
[----:B------:R-:W-:Y:S01]  /*0820*/  FMUL R8, R8, 0.5 ;  /* 0x3f00000008087820 */ /* 0x000fe20000400000 */
[----:B------:R-:W-:Y:S01]  /*0830*/  FMUL R6, R6, 0.5 ;  /* 0x3f00000006067820 */ /* 0x000fe20000400000 */
[----:B------:R-:W-:Y:S01]  /*0840*/  FADD R17, R10, 1 ;  /* 0x3f8000000a117421 */ /* 0x000fe20000000000 */
[----:B------:R-:W-:Y:S01]  /*0850*/  FADD R11, R11, 1 ;  /* 0x3f8000000b0b7421 */ /* 0x000fe20000000000 */
[----:B------:R-:W-:Y:S01]  /*0860*/  FADD R0, R15, 1 ;  /* 0x3f8000000f007421 */ /* 0x000fe20000000000 */
[----:B------:R-:W-:Y:S01]  /*0870*/  FADD R12, R12, 1 ;  /* 0x3f8000000c0c7421 */ /* 0x000fe20000000000 */
[----:B------:R-:W-:Y:S01]  /*0880*/  FMUL R17, R6, R17 ;  /* 0x0000001106117220 */ /* 0x000fe20000400000 */
[----:B------:R-:W-:Y:S01]  /*0890*/  FMUL R11, R8, R11 ;  /* 0x0000000b080b7220 */ /* 0x000fe20000400000 */
[----:B------:R-:W-:Y:S01]  /*08a0*/  FMUL R0, R7, R0 ;  /* 0x0000000007007220 */ /* 0x000fe20000400000 */
[----:B------:R-:W-:Y:S01]  /*08b0*/  FMUL R12, R9, R12 ;  /* 0x0000000c090c7220 */ /* 0x000fe20000400000 */
[----:B------:R-:W-:Y:S01]  /*08c0*/  FMUL R4, R17, R4 ;  /* 0x0000000411047220 */ /* 0x000fe20000400000 */
[----:B------:R-:W-:Y:S01]  /*08d0*/  FMUL R11, R11, R14 ;  /* 0x0000000e0b0b7220 */ /* 0x000fe20000400000 */
[----:B------:R-:W-:Y:S01]  /*08e0*/  FMUL R0, R0, R5 ;  /* 0x0000000500007220 */ /* 0x000fe20000400000 */
[----:B------:R-:W-:-:S03]  /*08f0*/  FMUL R13, R12, R13 ;  /* 0x0000000d0c0d7220 */ /* 0x000fc60000400000 */
[----:B------:R-:W-:Y:S02]  /*0900*/  F2FP.BF16.PACK_AB R4, R11, R4 ;  /* 0x000000040b04723e */ /* 0x000fe400000010ff */
[----:B------:R-:W-:-:S05]  /*0910*/  F2FP.BF16.PACK_AB R5, R13, R0 ;  /* 0x000000000d05723e */ /* 0x000fca00000010ff */
[----:B------:R-:W-:Y:S01]  /*0920*/  STG.E.64 [R2.64], R4 ;  /* 0x0000000402007986 */ /* 0x000fe2000c101b04 */
[----:B------:R-:W-:Y:S05]  /*0930*/  EXIT ;  /* 0x000000000000794d */ /* 0x000fea0003800000 */
.L_x_12:
[----:B------:R-:W-:-:S00]  /*0940*/  BRA `(.L_x_12) ;  /* 0xfffffff000007947 */ /* 0x000fc0000383ffff */
[----:B------:R-:W-:-:S00]  /*0950*/  NOP ;  /* 0x0000000000007918 */ /* 0x000fc00000000000 */
        /* <DEDUP_REMOVED lines=10> */
.L_x_13:


//--------------------- .nv.global.init           --------------------------
	.section	.nv.global.init,"aw",@progbits
.nv.global.init:
	.type		_$_str,@object
	.size		_$_str,(.L_0 - _$_str)
_$_str:
        /*0000*/ 	.byte	0x5f, 0x5f, 0x43, 0x55, 0x44, 0x41, 0x5f, 0x46, 0x54, 0x5a, 0x00
.L_0:
